//
// Generated by NVIDIA NVVM Compiler
//
// Compiler Build ID: CL-36424714
// Cuda compilation tools, release 13.0, V13.0.88
// Based on NVVM 20.0.0
//

.version 9.0
.target sm_100
.address_size 64

	// .globl	_Z15addArraysKernelPKfS0_Pfi

.visible .entry _Z15addArraysKernelPKfS0_Pfi(
	.param .u64 .ptr .align 1 _Z15addArraysKernelPKfS0_Pfi_param_0,
	.param .u64 .ptr .align 1 _Z15addArraysKernelPKfS0_Pfi_param_1,
	.param .u64 .ptr .align 1 _Z15addArraysKernelPKfS0_Pfi_param_2,
	.param .u32 _Z15addArraysKernelPKfS0_Pfi_param_3
)
{
	.reg .pred 	%p<2>;
	.reg .b32 	%r<6>;
	.reg .b32 	%f<4>;
	.reg .b64 	%rd<11>;

	ld.param.u64 	%rd1, [_Z15addArraysKernelPKfS0_Pfi_param_0];
	ld.param.u64 	%rd2, [_Z15addArraysKernelPKfS0_Pfi_param_1];
	ld.param.u64 	%rd3, [_Z15addArraysKernelPKfS0_Pfi_param_2];
	ld.param.u32 	%r2, [_Z15addArraysKernelPKfS0_Pfi_param_3];
	mov.u32 	%r3, %ntid.x;
	mov.u32 	%r4, %ctaid.x;
	mov.u32 	%r5, %tid.x;
	mad.lo.s32 	%r1, %r3, %r4, %r5;
	setp.ge.s32 	%p1, %r1, %r2;
	@%p1 bra 	$L__BB0_2;
	cvta.to.global.u64 	%rd4, %rd1;
	cvta.to.global.u64 	%rd5, %rd2;
	cvta.to.global.u64 	%rd6, %rd3;
	mul.wide.s32 	%rd7, %r1, 4;
	add.s64 	%rd8, %rd4, %rd7;
	ld.global.f32 	%f1, [%rd8];
	add.s64 	%rd9, %rd5, %rd7;
	ld.global.f32 	%f2, [%rd9];
	add.f32 	%f3, %f1, %f2;
	add.s64 	%rd10, %rd6, %rd7;
	st.global.f32 	[%rd10], %f3;
$L__BB0_2:
	ret;

}


// ===== COMPILED SASS (sm_100) =====

	.target	sm_100

	.elftype	@"ET_EXEC"


//--------------------- .note.nv.tkinfo           --------------------------
	.section	.note.nv.tkinfo,"",@"SHT_NOTE"
	.sectionflags	@"SHF_NOTE_NV_TKINFO"
	.tkinfo
        /*0018*/ 	.word	0x00000002
        /*0030*/ 	.string	""
        /*0030*/ 	.string	"ptxas"
        /*0030*/ 	.string	"Cuda compilation tools, release 13.0, V13.0.88"
        /*0030*/ 	.string	"Build cuda_13.0.r13.0/compiler.36424714_0"
        /*0030*/ 	.string	"-arch sm_100 -m 64 "



//--------------------- .note.nv.cuinfo           --------------------------
	.section	.note.nv.cuinfo,"",@"SHT_NOTE"
	.sectionflags	@"SHF_NOTE_NV_CUINFO"
        /*0018*/ 	.short	0x0002
        /*001a*/ 	.short	0x0064
        /*001c*/ 	.short	0x0082
	.zero		2


//--------------------- .nv.info                  --------------------------
	.section	.nv.info,"",@"SHT_CUDA_INFO"
	.align	4


	//----- nvinfo : EIATTR_REGCOUNT
	.align		4
        /*0000*/ 	.byte	0x04, 0x2f
        /*0002*/ 	.short	(.L_1 - .L_0)
	.align		4
.L_0:
        /*0004*/ 	.word	index@(_Z15addArraysKernelPKfS0_Pfi)
        /*0008*/ 	.word	0x0000000c


	//----- nvinfo : EIATTR_FRAME_SIZE
	.align		4
.L_1:
        /*000c*/ 	.byte	0x04, 0x11
        /*000e*/ 	.short	(.L_3 - .L_2)
	.align		4
.L_2:
        /*0010*/ 	.word	index@(_Z15addArraysKernelPKfS0_Pfi)
        /*0014*/ 	.word	0x00000000


	//----- nvinfo : EIATTR_MIN_STACK_SIZE
	.align		4
.L_3:
        /*0018*/ 	.byte	0x04, 0x12
        /*001a*/ 	.short	(.L_5 - .L_4)
	.align		4
.L_4:
        /*001c*/ 	.word	index@(_Z15addArraysKernelPKfS0_Pfi)
        /*0020*/ 	.word	0x00000000
.L_5:


//--------------------- .nv.compat                --------------------------
	.section	.nv.compat,"",@"SHT_CUDA_COMPAT_INFO"
	.align	4
        /*0000*/ 	.byte	0x02, 0x09, 0x00, 0x00, 0x02, 0x02, 0x01, 0x00, 0x02, 0x05, 0x05, 0x00, 0x03, 0x07, 0x01, 0x01
        /*0010*/ 	.byte	0x02, 0x03, 0x00, 0x00, 0x02, 0x06, 0x01, 0x00, 0x04, 0x0b, 0x08, 0x00, 0x09, 0x00, 0x00, 0x00
        /*0020*/ 	.byte	0x00, 0x00, 0x00, 0x00


//--------------------- .nv.info._Z15addArraysKernelPKfS0_Pfi --------------------------
	.section	.nv.info._Z15addArraysKernelPKfS0_Pfi,"",@"SHT_CUDA_INFO"
	.sectionflags	@""
	.align	4


	//----- nvinfo : EIATTR_CUDA_API_VERSION
	.align		4
        /*0000*/ 	.byte	0x04, 0x37
        /*0002*/ 	.short	(.L_7 - .L_6)
.L_6:
        /*0004*/ 	.word	0x00000082


	//----- nvinfo : EIATTR_KPARAM_INFO
	.align		4
.L_7:
        /*0008*/ 	.byte	0x04, 0x17
        /*000a*/ 	.short	(.L_9 - .L_8)
.L_8:
        /*000c*/ 	.word	0x00000000
        /*0010*/ 	.short	0x0003
        /*0012*/ 	.short	0x0018
        /*0014*/ 	.byte	0x00, 0xf0, 0x11, 0x00


	//----- nvinfo : EIATTR_KPARAM_INFO
	.align		4
.L_9:
        /*0018*/ 	.byte	0x04, 0x17
        /*001a*/ 	.short	(.L_11 - .L_10)
.L_10:
        /*001c*/ 	.word	0x00000000
        /*0020*/ 	.short	0x0002
        /*0022*/ 	.short	0x0010
        /*0024*/ 	.byte	0x00, 0xf5, 0x21, 0x00


	//----- nvinfo : EIATTR_KPARAM_INFO
	.align		4
.L_11:
        /*0028*/ 	.byte	0x04, 0x17
        /*002a*/ 	.short	(.L_13 - .L_12)
.L_12:
        /*002c*/ 	.word	0x00000000
        /*0030*/ 	.short	0x0001
        /*0032*/ 	.short	0x0008
        /*0034*/ 	.byte	0x00, 0xf5, 0x21, 0x00


	//----- nvinfo : EIATTR_KPARAM_INFO
	.align		4
.L_13:
        /*0038*/ 	.byte	0x04, 0x17
        /*003a*/ 	.short	(.L_15 - .L_14)
.L_14:
        /*003c*/ 	.word	0x00000000
        /*0040*/ 	.short	0x0000
        /*0042*/ 	.short	0x0000
        /*0044*/ 	.byte	0x00, 0xf5, 0x21, 0x00


	//----- nvinfo : EIATTR_SPARSE_MMA_MASK
	.align		4
.L_15:
        /*0048*/ 	.byte	0x03, 0x50
        /*004a*/ 	.short	0x0000


	//----- nvinfo : EIATTR_MAXREG_COUNT
	.align		4
        /*004c*/ 	.byte	0x03, 0x1b
        /*004e*/ 	.short	0x00ff


	//----- nvinfo : EIATTR_MERCURY_ISA_VERSION
	.align		4
        /*0050*/ 	.byte	0x03, 0x5f
        /*0052*/ 	.short	0x0101


	//----- nvinfo : EIATTR_VRC_CTA_INIT_COUNT
	.align		4
        /*0054*/ 	.byte	0x02, 0x4a
	.zero		1
	.zero		1


	//----- nvinfo : EIATTR_EXIT_INSTR_OFFSETS
	.align		4
        /*0058*/ 	.byte	0x04, 0x1c
        /*005a*/ 	.short	(.L_17 - .L_16)


	//   ....[0]....
.L_16:
        /*005c*/ 	.word	0x00000070


	//   ....[1]....
        /*0060*/ 	.word	0x00000130


	//----- nvinfo : EIATTR_CBANK_PARAM_SIZE
	.align		4
.L_17:
        /*0064*/ 	.byte	0x03, 0x19
        /*0066*/ 	.short	0x001c


	//----- nvinfo : EIATTR_PARAM_CBANK
	.align		4
        /*0068*/ 	.byte	0x04, 0x0a
        /*006a*/ 	.short	(.L_19 - .L_18)
	.align		4
.L_18:
        /*006c*/ 	.word	index@(.nv.constant0._Z15addArraysKernelPKfS0_Pfi)
        /*0070*/ 	.short	0x0380
        /*0072*/ 	.short	0x001c


	//----- nvinfo : EIATTR_SW_WAR
	.align		4
.L_19:
        /*0074*/ 	.byte	0x04, 0x36
        /*0076*/ 	.short	(.L_21 - .L_20)
.L_20:
        /*0078*/ 	.word	0x00000008
.L_21:


//--------------------- .nv.callgraph             --------------------------
	.section	.nv.callgraph,"",@"SHT_CUDA_CALLGRAPH"
	.align	4
	.sectionentsize	8
	.align		4
        /*0000*/ 	.word	0x00000000
	.align		4
        /*0004*/ 	.word	0xffffffff
	.align		4
        /*0008*/ 	.word	0x00000000
	.align		4
        /*000c*/ 	.word	0xfffffffe
	.align		4
        /*0010*/ 	.word	0x00000000
	.align		4
        /*0014*/ 	.word	0xfffffffd
	.align		4
        /*0018*/ 	.word	0x00000000
	.align		4
        /*001c*/ 	.word	0xfffffffc


//--------------------- .text._Z15addArraysKernelPKfS0_Pfi --------------------------
	.section	.text._Z15addArraysKernelPKfS0_Pfi,"ax",@progbits
	.align	128
        .global         _Z15addArraysKernelPKfS0_Pfi
        .type           _Z15addArraysKernelPKfS0_Pfi,@function
        .size           _Z15addArraysKernelPKfS0_Pfi,(.L_x_1 - _Z15addArraysKernelPKfS0_Pfi)
        .other          _Z15addArraysKernelPKfS0_Pfi,@"STO_CUDA_ENTRY STV_DEFAULT"
_Z15addArraysKernelPKfS0_Pfi:
.text._Z15addArraysKernelPKfS0_Pfi:
[----:B------:R-:W-:Y:S01]  /*0000*/  LDC R1, c[0x0][0x37c] ;  /* 0x0000df00ff017b82 */ /* 0x000fe20000000800 */
[----:B------:R-:W0:Y:S01]  /*0010*/  S2R R9, SR_CTAID.X ;  /* 0x0000000000097919 */ /* 0x000e220000002500 */
[----:B------:R-:W0:Y:S01]  /*0020*/  LDCU UR4, c[0x0][0x360] ;  /* 0x00006c00ff0477ac */ /* 0x000e220008000800 */
[----:B------:R-:W0:Y:S01]  /*0030*/  S2R R0, SR_TID.X ;  /* 0x0000000000007919 */ /* 0x000e220000002100 */
[----:B------:R-:W1:Y:S01]  /*0040*/  LDCU UR5, c[0x0][0x398] ;  /* 0x00007300ff0577ac */ /* 0x000e620008000800 */
[----:B0-----:R-:W-:-:S05]  /*0050*/  IMAD R9, R9, UR4, R0 ;  /* 0x0000000409097c24 */ /* 0x001fca000f8e0200 */
[----:B-1----:R-:W-:-:S13]  /*0060*/  ISETP.GE.AND P0, PT, R9, UR5, PT ;  /* 0x0000000509007c0c */ /* 0x002fda000bf06270 */
[----:B------:R-:W-:Y:S05]  /*0070*/  @P0 EXIT ;  /* 0x000000000000094d */ /* 0x000fea0003800000 */
[----:B------:R-:W0:Y:S01]  /*0080*/  LDC.64 R2, c[0x0][0x380] ;  /* 0x0000e000ff027b82 */ /* 0x000e220000000a00 */
[----:B------:R-:W1:Y:S07]  /*0090*/  LDCU.64 UR4, c[0x0][0x358] ;  /* 0x00006b00ff0477ac */ /* 0x000e6e0008000a00 */
[----:B------:R-:W2:Y:S08]  /*00a0*/  LDC.64 R4, c[0x0][0x388] ;  /* 0x0000e200ff047b82 */ /* 0x000eb00000000a00 */
[----:B------:R-:W3:Y:S01]  /*00b0*/  LDC.64 R6, c[0x0][0x390] ;  /* 0x0000e400ff067b82 */ /* 0x000ee20000000a00 */
[----:B0-----:R-:W-:-:S06]  /*00c0*/  IMAD.WIDE R2, R9, 0x4, R2 ;  /* 0x0000000409027825 */ /* 0x001fcc00078e0202 */
[----:B-1----:R-:W4:Y:S01]  /*00d0*/  LDG.E R2, desc[UR4][R2.64] ;  /* 0x0000000402027981 */ /* 0x002f22000c1e1900 */
[----:B--2---:R-:W-:-:S06]  /*00e0*/  IMAD.WIDE R4, R9, 0x4, R4 ;  /* 0x0000000409047825 */ /* 0x004fcc00078e0204 */
[----:B------:R-:W4:Y:S01]  /*00f0*/  LDG.E R5, desc[UR4][R4.64] ;  /* 0x0000000404057981 */ /* 0x000f22000c1e1900 */
[----:B---3--:R-:W-:-:S04]  /*0100*/  IMAD.WIDE R6, R9, 0x4, R6 ;  /* 0x0000000409067825 */ /* 0x008fc800078e0206 */
[----:B----4-:R-:W-:-:S05]  /*0110*/  FADD R9, R2, R5 ;  /* 0x0000000502097221 */ /* 0x010fca0000000000 */
[----:B------:R-:W-:Y:S01]  /*0120*/  STG.E desc[UR4][R6.64], R9 ;  /* 0x0000000906007986 */ /* 0x000fe2000c101904 */
[----:B------:R-:W-:Y:S05]  /*0130*/  EXIT ;  /* 0x000000000000794d */ /* 0x000fea0003800000 */
.L_x_0:
[----:B------:R-:W-:-:S00]  /*0140*/  BRA `(.L_x_0) ;  /* 0xfffffffc00fc7947 */ /* 0x000fc0000383ffff */
[----:B------:R-:W-:-:S00]  /*0150*/  NOP ;  /* 0x0000000000007918 */ /* 0x000fc00000000000 */
        /* <DEDUP_REMOVED lines=10> */
.L_x_1:


//--------------------- .nv.shared.reserved.0     --------------------------
	.section	.nv.shared.reserved.0,"aw",@nobits
	.weak		__nv_reservedSMEM_offset_0_alias
	.size		__nv_reservedSMEM_offset_0_alias, 0, 64
	.other		__nv_reservedSMEM_offset_0_alias,@"STO_CUDA_RESERVED_SHARED STV_DEFAULT"
__nv_reservedSMEM_offset_0_alias:
	.zero		0
	.zero		64


//--------------------- .nv.constant0._Z15addArraysKernelPKfS0_Pfi --------------------------
	.section	.nv.constant0._Z15addArraysKernelPKfS0_Pfi,"a",@progbits
	.sectionflags	@""
	.align	4
.nv.constant0._Z15addArraysKernelPKfS0_Pfi:
	.zero		924


//--------------------- SYMBOLS --------------------------

	.type		.nv.reservedSmem.offset0,@object
	.size		.nv.reservedSmem.offset0,0x4
